//
// Generated by NVIDIA NVVM Compiler
//
// Compiler Build ID: CL-36424714
// Cuda compilation tools, release 13.0, V13.0.88
// Based on NVVM 20.0.0
//

.version 9.0
.target sm_100
.address_size 64

	// .globl	_Z15MatrixMulKernelPfS_S_i
// _ZZ20MatrixMulKernelTiledPfS_S_iE3d_M has been demoted
// _ZZ20MatrixMulKernelTiledPfS_S_iE3d_N has been demoted

.visible .entry _Z15MatrixMulKernelPfS_S_i(
	.param .u64 .ptr .align 1 _Z15MatrixMulKernelPfS_S_i_param_0,
	.param .u64 .ptr .align 1 _Z15MatrixMulKernelPfS_S_i_param_1,
	.param .u64 .ptr .align 1 _Z15MatrixMulKernelPfS_S_i_param_2,
	.param .u32 _Z15MatrixMulKernelPfS_S_i_param_3
)
{
	.reg .pred 	%p<10>;
	.reg .b32 	%r<40>;
	.reg .b32 	%f<67>;
	.reg .b64 	%rd<67>;

	ld.param.u64 	%rd14, [_Z15MatrixMulKernelPfS_S_i_param_0];
	ld.param.u64 	%rd15, [_Z15MatrixMulKernelPfS_S_i_param_1];
	ld.param.u32 	%r18, [_Z15MatrixMulKernelPfS_S_i_param_3];
	cvta.to.global.u64 	%rd1, %rd15;
	cvta.to.global.u64 	%rd2, %rd14;
	mov.u32 	%r19, %ctaid.x;
	mov.u32 	%r20, %ntid.x;
	mov.u32 	%r21, %tid.x;
	mad.lo.s32 	%r1, %r19, %r20, %r21;
	mov.u32 	%r22, %ctaid.y;
	mov.u32 	%r23, %ntid.y;
	mov.u32 	%r24, %tid.y;
	mad.lo.s32 	%r2, %r22, %r23, %r24;
	max.s32 	%r25, %r2, %r1;
	setp.ge.s32 	%p1, %r25, %r18;
	@%p1 bra 	$L__BB0_13;
	mul.lo.s32 	%r3, %r18, %r2;
	and.b32  	%r4, %r18, 7;
	setp.lt.u32 	%p2, %r18, 8;
	mov.f32 	%f66, 0f00000000;
	mov.b32 	%r38, 0;
	@%p2 bra 	$L__BB0_4;
	and.b32  	%r38, %r18, 2147483640;
	neg.s32 	%r36, %r38;
	mul.wide.s32 	%rd16, %r18, 4;
	add.s64 	%rd3, %rd1, %rd16;
	shl.b32 	%r7, %r18, 3;
	mul.wide.s32 	%rd17, %r18, 8;
	add.s64 	%rd4, %rd1, %rd17;
	mul.wide.s32 	%rd18, %r18, 12;
	add.s64 	%rd5, %rd1, %rd18;
	mul.wide.s32 	%rd19, %r18, 16;
	add.s64 	%rd6, %rd1, %rd19;
	mul.wide.s32 	%rd20, %r18, 20;
	add.s64 	%rd7, %rd1, %rd20;
	mul.wide.s32 	%rd21, %r18, 24;
	add.s64 	%rd8, %rd1, %rd21;
	mul.wide.s32 	%rd22, %r18, 28;
	add.s64 	%rd9, %rd1, %rd22;
	mul.wide.u32 	%rd23, %r3, 4;
	add.s64 	%rd24, %rd23, %rd2;
	add.s64 	%rd66, %rd24, 16;
	mov.f32 	%f66, 0f00000000;
	mov.u32 	%r35, %r1;
$L__BB0_3:
	.pragma "nounroll";
	mul.wide.s32 	%rd25, %r35, 4;
	add.s64 	%rd26, %rd3, %rd25;
	add.s64 	%rd27, %rd4, %rd25;
	add.s64 	%rd28, %rd5, %rd25;
	add.s64 	%rd29, %rd6, %rd25;
	add.s64 	%rd30, %rd7, %rd25;
	add.s64 	%rd31, %rd8, %rd25;
	add.s64 	%rd32, %rd9, %rd25;
	add.s64 	%rd33, %rd1, %rd25;
	ld.global.f32 	%f16, [%rd66+-16];
	ld.global.f32 	%f17, [%rd33];
	fma.rn.f32 	%f18, %f16, %f17, %f66;
	ld.global.f32 	%f19, [%rd66+-12];
	ld.global.f32 	%f20, [%rd26];
	fma.rn.f32 	%f21, %f19, %f20, %f18;
	ld.global.f32 	%f22, [%rd66+-8];
	ld.global.f32 	%f23, [%rd27];
	fma.rn.f32 	%f24, %f22, %f23, %f21;
	ld.global.f32 	%f25, [%rd66+-4];
	ld.global.f32 	%f26, [%rd28];
	fma.rn.f32 	%f27, %f25, %f26, %f24;
	ld.global.f32 	%f28, [%rd66];
	ld.global.f32 	%f29, [%rd29];
	fma.rn.f32 	%f30, %f28, %f29, %f27;
	ld.global.f32 	%f31, [%rd66+4];
	ld.global.f32 	%f32, [%rd30];
	fma.rn.f32 	%f33, %f31, %f32, %f30;
	ld.global.f32 	%f34, [%rd66+8];
	ld.global.f32 	%f35, [%rd31];
	fma.rn.f32 	%f36, %f34, %f35, %f33;
	ld.global.f32 	%f37, [%rd66+12];
	ld.global.f32 	%f38, [%rd32];
	fma.rn.f32 	%f66, %f37, %f38, %f36;
	add.s32 	%r36, %r36, 8;
	add.s32 	%r35, %r35, %r7;
	add.s64 	%rd66, %rd66, 32;
	setp.ne.s32 	%p3, %r36, 0;
	@%p3 bra 	$L__BB0_3;
$L__BB0_4:
	setp.eq.s32 	%p4, %r4, 0;
	@%p4 bra 	$L__BB0_12;
	and.b32  	%r13, %r18, 3;
	setp.lt.u32 	%p5, %r4, 4;
	@%p5 bra 	$L__BB0_7;
	add.s32 	%r27, %r38, %r3;
	mul.wide.u32 	%rd34, %r27, 4;
	add.s64 	%rd35, %rd2, %rd34;
	ld.global.f32 	%f40, [%rd35];
	mad.lo.s32 	%r28, %r38, %r18, %r1;
	mul.wide.s32 	%rd36, %r28, 4;
	add.s64 	%rd37, %rd1, %rd36;
	ld.global.f32 	%f41, [%rd37];
	fma.rn.f32 	%f42, %f40, %f41, %f66;
	cvt.u64.u32 	%rd38, %r3;
	cvt.u64.u32 	%rd39, %r38;
	add.s64 	%rd40, %rd39, %rd38;
	shl.b64 	%rd41, %rd40, 2;
	add.s64 	%rd42, %rd2, %rd41;
	ld.global.f32 	%f43, [%rd42+4];
	mul.wide.s32 	%rd43, %r18, 4;
	add.s64 	%rd44, %rd37, %rd43;
	ld.global.f32 	%f44, [%rd44];
	fma.rn.f32 	%f45, %f43, %f44, %f42;
	ld.global.f32 	%f46, [%rd42+8];
	add.s64 	%rd45, %rd44, %rd43;
	ld.global.f32 	%f47, [%rd45];
	fma.rn.f32 	%f48, %f46, %f47, %f45;
	ld.global.f32 	%f49, [%rd42+12];
	add.s64 	%rd46, %rd45, %rd43;
	ld.global.f32 	%f50, [%rd46];
	fma.rn.f32 	%f66, %f49, %f50, %f48;
	add.s32 	%r38, %r38, 4;
$L__BB0_7:
	setp.eq.s32 	%p6, %r13, 0;
	@%p6 bra 	$L__BB0_12;
	setp.eq.s32 	%p7, %r13, 1;
	@%p7 bra 	$L__BB0_10;
	add.s32 	%r29, %r38, %r3;
	mul.wide.u32 	%rd47, %r29, 4;
	add.s64 	%rd48, %rd2, %rd47;
	ld.global.f32 	%f52, [%rd48];
	mad.lo.s32 	%r30, %r38, %r18, %r1;
	mul.wide.s32 	%rd49, %r30, 4;
	add.s64 	%rd50, %rd1, %rd49;
	ld.global.f32 	%f53, [%rd50];
	fma.rn.f32 	%f54, %f52, %f53, %f66;
	cvt.u64.u32 	%rd51, %r3;
	cvt.u64.u32 	%rd52, %r38;
	add.s64 	%rd53, %rd52, %rd51;
	shl.b64 	%rd54, %rd53, 2;
	add.s64 	%rd55, %rd2, %rd54;
	ld.global.f32 	%f55, [%rd55+4];
	mul.wide.s32 	%rd56, %r18, 4;
	add.s64 	%rd57, %rd50, %rd56;
	ld.global.f32 	%f56, [%rd57];
	fma.rn.f32 	%f66, %f55, %f56, %f54;
	add.s32 	%r38, %r38, 2;
$L__BB0_10:
	and.b32  	%r31, %r18, 1;
	setp.eq.b32 	%p8, %r31, 1;
	not.pred 	%p9, %p8;
	@%p9 bra 	$L__BB0_12;
	add.s32 	%r32, %r38, %r3;
	mul.wide.u32 	%rd58, %r32, 4;
	add.s64 	%rd59, %rd2, %rd58;
	ld.global.f32 	%f57, [%rd59];
	mad.lo.s32 	%r33, %r38, %r18, %r1;
	mul.wide.s32 	%rd60, %r33, 4;
	add.s64 	%rd61, %rd1, %rd60;
	ld.global.f32 	%f58, [%rd61];
	fma.rn.f32 	%f66, %f57, %f58, %f66;
$L__BB0_12:
	ld.param.u64 	%rd65, [_Z15MatrixMulKernelPfS_S_i_param_2];
	add.s32 	%r34, %r3, %r1;
	cvta.to.global.u64 	%rd62, %rd65;
	mul.wide.s32 	%rd63, %r34, 4;
	add.s64 	%rd64, %rd62, %rd63;
	st.global.f32 	[%rd64], %f66;
$L__BB0_13:
	ret;

}
	// .globl	_Z20MatrixMulKernelTiledPfS_S_i
.visible .entry _Z20MatrixMulKernelTiledPfS_S_i(
	.param .u64 .ptr .align 1 _Z20MatrixMulKernelTiledPfS_S_i_param_0,
	.param .u64 .ptr .align 1 _Z20MatrixMulKernelTiledPfS_S_i_param_1,
	.param .u64 .ptr .align 1 _Z20MatrixMulKernelTiledPfS_S_i_param_2,
	.param .u32 _Z20MatrixMulKernelTiledPfS_S_i_param_3
)
{
	.reg .pred 	%p<10>;
	.reg .b32 	%r<42>;
	.reg .b32 	%f<63>;
	.reg .b64 	%rd<13>;
	// demoted variable
	.shared .align 4 .b8 _ZZ20MatrixMulKernelTiledPfS_S_iE3d_M[1024];
	// demoted variable
	.shared .align 4 .b8 _ZZ20MatrixMulKernelTiledPfS_S_iE3d_N[1024];
	ld.param.u64 	%rd4, [_Z20MatrixMulKernelTiledPfS_S_i_param_0];
	ld.param.u64 	%rd5, [_Z20MatrixMulKernelTiledPfS_S_i_param_1];
	ld.param.u64 	%rd6, [_Z20MatrixMulKernelTiledPfS_S_i_param_2];
	ld.param.u32 	%r24, [_Z20MatrixMulKernelTiledPfS_S_i_param_3];
	mov.u32 	%r37, %tid.x;
	mov.u32 	%r39, %tid.y;
	mov.u32 	%r25, %ctaid.x;
	mov.u32 	%r26, %ctaid.y;
	shl.b32 	%r27, %r26, 4;
	add.s32 	%r3, %r27, %r39;
	shl.b32 	%r4, %r25, 4;
	add.s32 	%r5, %r4, %r37;
	setp.lt.s32 	%p1, %r24, 1;
	mov.f32 	%f62, 0f00000000;
	@%p1 bra 	$L__BB1_7;
	add.s32 	%r28, %r24, 15;
	shr.u32 	%r29, %r28, 4;
	shl.b32 	%r30, %r39, 6;
	mov.u32 	%r31, _ZZ20MatrixMulKernelTiledPfS_S_iE3d_M;
	add.s32 	%r6, %r31, %r30;
	shl.b32 	%r32, %r37, 2;
	add.s32 	%r7, %r6, %r32;
	mov.u32 	%r33, _ZZ20MatrixMulKernelTiledPfS_S_iE3d_N;
	add.s32 	%r9, %r33, %r32;
	add.s32 	%r8, %r9, %r30;
	neg.s32 	%r41, %r29;
	mad.lo.s32 	%r34, %r39, %r24, %r37;
	add.s32 	%r40, %r34, %r4;
	shl.b32 	%r12, %r24, 4;
	mad.lo.s32 	%r38, %r24, %r3, %r37;
	cvta.to.global.u64 	%rd1, %rd4;
	cvta.to.global.u64 	%rd2, %rd5;
	mov.f32 	%f62, 0f00000000;
$L__BB1_2:
	setp.ge.u32 	%p2, %r3, %r24;
	mul.wide.s32 	%rd7, %r38, 4;
	add.s64 	%rd3, %rd1, %rd7;
	setp.ge.s32 	%p3, %r37, %r24;
	mov.f32 	%f60, 0f00000000;
	or.pred  	%p4, %p2, %p3;
	@%p4 bra 	$L__BB1_4;
	ld.global.f32 	%f60, [%rd3];
$L__BB1_4:
	setp.ge.u32 	%p5, %r5, %r24;
	st.shared.f32 	[%r7], %f60;
	setp.ge.s32 	%p6, %r39, %r24;
	mov.f32 	%f61, 0f00000000;
	or.pred  	%p7, %p6, %p5;
	@%p7 bra 	$L__BB1_6;
	mul.wide.u32 	%rd8, %r40, 4;
	add.s64 	%rd9, %rd2, %rd8;
	ld.global.f32 	%f61, [%rd9];
$L__BB1_6:
	st.shared.f32 	[%r8], %f61;
	bar.sync 	0;
	ld.shared.f32 	%f12, [%r6];
	ld.shared.f32 	%f13, [%r9];
	fma.rn.f32 	%f14, %f12, %f13, %f62;
	ld.shared.f32 	%f15, [%r6+4];
	ld.shared.f32 	%f16, [%r9+64];
	fma.rn.f32 	%f17, %f15, %f16, %f14;
	ld.shared.f32 	%f18, [%r6+8];
	ld.shared.f32 	%f19, [%r9+128];
	fma.rn.f32 	%f20, %f18, %f19, %f17;
	ld.shared.f32 	%f21, [%r6+12];
	ld.shared.f32 	%f22, [%r9+192];
	fma.rn.f32 	%f23, %f21, %f22, %f20;
	ld.shared.f32 	%f24, [%r6+16];
	ld.shared.f32 	%f25, [%r9+256];
	fma.rn.f32 	%f26, %f24, %f25, %f23;
	ld.shared.f32 	%f27, [%r6+20];
	ld.shared.f32 	%f28, [%r9+320];
	fma.rn.f32 	%f29, %f27, %f28, %f26;
	ld.shared.f32 	%f30, [%r6+24];
	ld.shared.f32 	%f31, [%r9+384];
	fma.rn.f32 	%f32, %f30, %f31, %f29;
	ld.shared.f32 	%f33, [%r6+28];
	ld.shared.f32 	%f34, [%r9+448];
	fma.rn.f32 	%f35, %f33, %f34, %f32;
	ld.shared.f32 	%f36, [%r6+32];
	ld.shared.f32 	%f37, [%r9+512];
	fma.rn.f32 	%f38, %f36, %f37, %f35;
	ld.shared.f32 	%f39, [%r6+36];
	ld.shared.f32 	%f40, [%r9+576];
	fma.rn.f32 	%f41, %f39, %f40, %f38;
	ld.shared.f32 	%f42, [%r6+40];
	ld.shared.f32 	%f43, [%r9+640];
	fma.rn.f32 	%f44, %f42, %f43, %f41;
	ld.shared.f32 	%f45, [%r6+44];
	ld.shared.f32 	%f46, [%r9+704];
	fma.rn.f32 	%f47, %f45, %f46, %f44;
	ld.shared.f32 	%f48, [%r6+48];
	ld.shared.f32 	%f49, [%r9+768];
	fma.rn.f32 	%f50, %f48, %f49, %f47;
	ld.shared.f32 	%f51, [%r6+52];
	ld.shared.f32 	%f52, [%r9+832];
	fma.rn.f32 	%f53, %f51, %f52, %f50;
	ld.shared.f32 	%f54, [%r6+56];
	ld.shared.f32 	%f55, [%r9+896];
	fma.rn.f32 	%f56, %f54, %f55, %f53;
	ld.shared.f32 	%f57, [%r6+60];
	ld.shared.f32 	%f58, [%r9+960];
	fma.rn.f32 	%f62, %f57, %f58, %f56;
	bar.sync 	0;
	add.s32 	%r41, %r41, 1;
	setp.ne.s32 	%p8, %r41, 0;
	add.s32 	%r40, %r40, %r12;
	add.s32 	%r39, %r39, 16;
	add.s32 	%r38, %r38, 16;
	add.s32 	%r37, %r37, 16;
	@%p8 bra 	$L__BB1_2;
$L__BB1_7:
	max.s32 	%r35, %r3, %r5;
	setp.ge.s32 	%p9, %r35, %r24;
	@%p9 bra 	$L__BB1_9;
	mad.lo.s32 	%r36, %r24, %r3, %r5;
	cvta.to.global.u64 	%rd10, %rd6;
	mul.wide.u32 	%rd11, %r36, 4;
	add.s64 	%rd12, %rd10, %rd11;
	st.global.f32 	[%rd12], %f62;
$L__BB1_9:
	ret;

}


// ===== COMPILED SASS (sm_100) =====

	.target	sm_100

	.elftype	@"ET_EXEC"


//--------------------- .note.nv.tkinfo           --------------------------
	.section	.note.nv.tkinfo,"",@"SHT_NOTE"
	.sectionflags	@"SHF_NOTE_NV_TKINFO"
	.tkinfo
        /*0018*/ 	.word	0x00000002
        /*0030*/ 	.string	""
        /*0030*/ 	.string	"ptxas"
        /*0030*/ 	.string	"Cuda compilation tools, release 13.0, V13.0.88"
        /*0030*/ 	.string	"Build cuda_13.0.r13.0/compiler.36424714_0"
        /*0030*/ 	.string	"-arch sm_100 -m 64 "



//--------------------- .note.nv.cuinfo           --------------------------
	.section	.note.nv.cuinfo,"",@"SHT_NOTE"
	.sectionflags	@"SHF_NOTE_NV_CUINFO"
        /*0018*/ 	.short	0x0002
        /*001a*/ 	.short	0x0064
        /*001c*/ 	.short	0x0082
	.zero		2


//--------------------- .nv.info                  --------------------------
	.section	.nv.info,"",@"SHT_CUDA_INFO"
	.align	4


	//----- nvinfo : EIATTR_REGCOUNT
	.align		4
        /*0000*/ 	.byte	0x04, 0x2f
        /*0002*/ 	.short	(.L_1 - .L_0)
	.align		4
.L_0:
        /*0004*/ 	.word	index@(_Z15MatrixMulKernelPfS_S_i)
        /*0008*/ 	.word	0x0000001e


	//----- nvinfo : EIATTR_FRAME_SIZE
	.align		4
.L_1:
        /*000c*/ 	.byte	0x04, 0x11
        /*000e*/ 	.short	(.L_3 - .L_2)
	.align		4
.L_2:
        /*0010*/ 	.word	index@(_Z15MatrixMulKernelPfS_S_i)
        /*0014*/ 	.word	0x00000000


	//----- nvinfo : EIATTR_REGCOUNT
	.align		4
.L_3:
        /*0018*/ 	.byte	0x04, 0x2f
        /*001a*/ 	.short	(.L_5 - .L_4)
	.align		4
.L_4:
        /*001c*/ 	.word	index@(_Z20MatrixMulKernelTiledPfS_S_i)
        /*0020*/ 	.word	0x00000020


	//----- nvinfo : EIATTR_FRAME_SIZE
	.align		4
.L_5:
        /*0024*/ 	.byte	0x04, 0x11
        /*0026*/ 	.short	(.L_7 - .L_6)
	.align		4
.L_6:
        /*0028*/ 	.word	index@(_Z20MatrixMulKernelTiledPfS_S_i)
        /*002c*/ 	.word	0x00000000


	//----- nvinfo : EIATTR_MIN_STACK_SIZE
	.align		4
.L_7:
        /*0030*/ 	.byte	0x04, 0x12
        /*0032*/ 	.short	(.L_9 - .L_8)
	.align		4
.L_8:
        /*0034*/ 	.word	index@(_Z20MatrixMulKernelTiledPfS_S_i)
        /*0038*/ 	.word	0x00000000


	//----- nvinfo : EIATTR_MIN_STACK_SIZE
	.align		4
.L_9:
        /*003c*/ 	.byte	0x04, 0x12
        /*003e*/ 	.short	(.L_11 - .L_10)
	.align		4
.L_10:
        /*0040*/ 	.word	index@(_Z15MatrixMulKernelPfS_S_i)
        /*0044*/ 	.word	0x00000000
.L_11:


//--------------------- .nv.compat                --------------------------
	.section	.nv.compat,"",@"SHT_CUDA_COMPAT_INFO"
	.align	4
        /*0000*/ 	.byte	0x02, 0x09, 0x00, 0x00, 0x02, 0x02, 0x01, 0x00, 0x02, 0x05, 0x05, 0x00, 0x03, 0x07, 0x01, 0x01
        /*0010*/ 	.byte	0x02, 0x03, 0x00, 0x00, 0x02, 0x06, 0x01, 0x00, 0x04, 0x0b, 0x08, 0x00, 0x09, 0x00, 0x00, 0x00
        /*0020*/ 	.byte	0x00, 0x00, 0x00, 0x00


//--------------------- .nv.info._Z20MatrixMulKernelTiledPfS_S_i --------------------------
	.section	.nv.info._Z20MatrixMulKernelTiledPfS_S_i,"",@"SHT_CUDA_INFO"
	.sectionflags	@""
	.align	4


	//----- nvinfo : EIATTR_CUDA_API_VERSION
	.align		4
        /*0000*/ 	.byte	0x04, 0x37
        /*0002*/ 	.short	(.L_13 - .L_12)
.L_12:
        /*0004*/ 	.word	0x00000082


	//----- nvinfo : EIATTR_KPARAM_INFO
	.align		4
.L_13:
        /*0008*/ 	.byte	0x04, 0x17
        /*000a*/ 	.short	(.L_15 - .L_14)
.L_14:
        /*000c*/ 	.word	0x00000000
        /*0010*/ 	.short	0x0003
        /*0012*/ 	.short	0x0018
        /*0014*/ 	.byte	0x00, 0xf0, 0x11, 0x00


	//----- nvinfo : EIATTR_KPARAM_INFO
	.align		4
.L_15:
        /*0018*/ 	.byte	0x04, 0x17
        /*001a*/ 	.short	(.L_17 - .L_16)
.L_16:
        /*001c*/ 	.word	0x00000000
        /*0020*/ 	.short	0x0002
        /*0022*/ 	.short	0x0010
        /*0024*/ 	.byte	0x00, 0xf5, 0x21, 0x00


	//----- nvinfo : EIATTR_KPARAM_INFO
	.align		4
.L_17:
        /*0028*/ 	.byte	0x04, 0x17
        /*002a*/ 	.short	(.L_19 - .L_18)
.L_18:
        /*002c*/ 	.word	0x00000000
        /*0030*/ 	.short	0x0001
        /*0032*/ 	.short	0x0008
        /*0034*/ 	.byte	0x00, 0xf5, 0x21, 0x00


	//----- nvinfo : EIATTR_KPARAM_INFO
	.align		4
.L_19:
        /*0038*/ 	.byte	0x04, 0x17
        /*003a*/ 	.short	(.L_21 - .L_20)
.L_20:
        /*003c*/ 	.word	0x00000000
        /*0040*/ 	.short	0x0000
        /*0042*/ 	.short	0x0000
        /*0044*/ 	.byte	0x00, 0xf5, 0x21, 0x00


	//----- nvinfo : EIATTR_SPARSE_MMA_MASK
	.align		4
.L_21:
        /*0048*/ 	.byte	0x03, 0x50
        /*004a*/ 	.short	0x0000


	//----- nvinfo : EIATTR_MAXREG_COUNT
	.align		4
        /*004c*/ 	.byte	0x03, 0x1b
        /*004e*/ 	.short	0x00ff


	//----- nvinfo : EIATTR_NUM_BARRIERS
	.align		4
        /*0050*/ 	.byte	0x02, 0x4c
        /*0052*/ 	.byte	0x01
	.zero		1


	//----- nvinfo : EIATTR_MERCURY_ISA_VERSION
	.align		4
        /*0054*/ 	.byte	0x03, 0x5f
        /*0056*/ 	.short	0x0101


	//----- nvinfo : EIATTR_VRC_CTA_INIT_COUNT
	.align		4
        /*0058*/ 	.byte	0x02, 0x4a
	.zero		1
	.zero		1


	//----- nvinfo : EIATTR_EXIT_INSTR_OFFSETS
	.align		4
        /*005c*/ 	.byte	0x04, 0x1c
        /*005e*/ 	.short	(.L_23 - .L_22)


	//   ....[0]....
.L_22:
        /*0060*/ 	.word	0x000005c0


	//   ....[1]....
        /*0064*/ 	.word	0x00000610


	//----- nvinfo : EIATTR_CBANK_PARAM_SIZE
	.align		4
.L_23:
        /*0068*/ 	.byte	0x03, 0x19
        /*006a*/ 	.short	0x001c


	//----- nvinfo : EIATTR_PARAM_CBANK
	.align		4
        /*006c*/ 	.byte	0x04, 0x0a
        /*006e*/ 	.short	(.L_25 - .L_24)
	.align		4
.L_24:
        /*0070*/ 	.word	index@(.nv.constant0._Z20MatrixMulKernelTiledPfS_S_i)
        /*0074*/ 	.short	0x0380
        /*0076*/ 	.short	0x001c


	//----- nvinfo : EIATTR_SW_WAR
	.align		4
.L_25:
        /*0078*/ 	.byte	0x04, 0x36
        /*007a*/ 	.short	(.L_27 - .L_26)
.L_26:
        /*007c*/ 	.word	0x00000008
.L_27:


//--------------------- .nv.info._Z15MatrixMulKernelPfS_S_i --------------------------
	.section	.nv.info._Z15MatrixMulKernelPfS_S_i,"",@"SHT_CUDA_INFO"
	.sectionflags	@""
	.align	4


	//----- nvinfo : EIATTR_CUDA_API_VERSION
	.align		4
        /*0000*/ 	.byte	0x04, 0x37
        /*0002*/ 	.short	(.L_29 - .L_28)
.L_28:
        /*0004*/ 	.word	0x00000082


	//----- nvinfo : EIATTR_KPARAM_INFO
	.align		4
.L_29:
        /*0008*/ 	.byte	0x04, 0x17
        /*000a*/ 	.short	(.L_31 - .L_30)
.L_30:
        /*000c*/ 	.word	0x00000000
        /*0010*/ 	.short	0x0003
        /*0012*/ 	.short	0x0018
        /*0014*/ 	.byte	0x00, 0xf0, 0x11, 0x00


	//----- nvinfo : EIATTR_KPARAM_INFO
	.align		4
.L_31:
        /*0018*/ 	.byte	0x04, 0x17
        /*001a*/ 	.short	(.L_33 - .L_32)
.L_32:
        /*001c*/ 	.word	0x00000000
        /*0020*/ 	.short	0x0002
        /*0022*/ 	.short	0x0010
        /*0024*/ 	.byte	0x00, 0xf5, 0x21, 0x00


	//----- nvinfo : EIATTR_KPARAM_INFO
	.align		4
.L_33:
        /*0028*/ 	.byte	0x04, 0x17
        /*002a*/ 	.short	(.L_35 - .L_34)
.L_34:
        /*002c*/ 	.word	0x00000000
        /*0030*/ 	.short	0x0001
        /*0032*/ 	.short	0x0008
        /*0034*/ 	.byte	0x00, 0xf5, 0x21, 0x00


	//----- nvinfo : EIATTR_KPARAM_INFO
	.align		4
.L_35:
        /*0038*/ 	.byte	0x04, 0x17
        /*003a*/ 	.short	(.L_37 - .L_36)
.L_36:
        /*003c*/ 	.word	0x00000000
        /*0040*/ 	.short	0x0000
        /*0042*/ 	.short	0x0000
        /*0044*/ 	.byte	0x00, 0xf5, 0x21, 0x00


	//----- nvinfo : EIATTR_SPARSE_MMA_MASK
	.align		4
.L_37:
        /*0048*/ 	.byte	0x03, 0x50
        /*004a*/ 	.short	0x0000


	//----- nvinfo : EIATTR_MAXREG_COUNT
	.align		4
        /*004c*/ 	.byte	0x03, 0x1b
        /*004e*/ 	.short	0x00ff


	//----- nvinfo : EIATTR_MERCURY_ISA_VERSION
	.align		4
        /*0050*/ 	.byte	0x03, 0x5f
        /*0052*/ 	.short	0x0101


	//----- nvinfo : EIATTR_VRC_CTA_INIT_COUNT
	.align		4
        /*0054*/ 	.byte	0x02, 0x4a
	.zero		1
	.zero		1


	//----- nvinfo : EIATTR_EXIT_INSTR_OFFSETS
	.align		4
        /*0058*/ 	.byte	0x04, 0x1c
        /*005a*/ 	.short	(.L_39 - .L_38)


	//   ....[0]....
.L_38:
        /*005c*/ 	.word	0x000000c0


	//   ....[1]....
        /*0060*/ 	.word	0x00000a90


	//----- nvinfo : EIATTR_CBANK_PARAM_SIZE
	.align		4
.L_39:
        /*0064*/ 	.byte	0x03, 0x19
        /*0066*/ 	.short	0x001c


	//----- nvinfo : EIATTR_PARAM_CBANK
	.align		4
        /*0068*/ 	.byte	0x04, 0x0a
        /*006a*/ 	.short	(.L_41 - .L_40)
	.align		4
.L_40:
        /*006c*/ 	.word	index@(.nv.constant0._Z15MatrixMulKernelPfS_S_i)
        /*0070*/ 	.short	0x0380
        /*0072*/ 	.short	0x001c


	//----- nvinfo : EIATTR_SW_WAR
	.align		4
.L_41:
        /*0074*/ 	.byte	0x04, 0x36
        /*0076*/ 	.short	(.L_43 - .L_42)
.L_42:
        /*0078*/ 	.word	0x00000008
.L_43:


//--------------------- .nv.callgraph             --------------------------
	.section	.nv.callgraph,"",@"SHT_CUDA_CALLGRAPH"
	.align	4
	.sectionentsize	8
	.align		4
        /*0000*/ 	.word	0x00000000
	.align		4
        /*0004*/ 	.word	0xffffffff
	.align		4
        /*0008*/ 	.word	0x00000000
	.align		4
        /*000c*/ 	.word	0xfffffffe
	.align		4
        /*0010*/ 	.word	0x00000000
	.align		4
        /*0014*/ 	.word	0xfffffffd
	.align		4
        /*0018*/ 	.word	0x00000000
	.align		4
        /*001c*/ 	.word	0xfffffffc


//--------------------- .text._Z20MatrixMulKernelTiledPfS_S_i --------------------------
	.section	.text._Z20MatrixMulKernelTiledPfS_S_i,"ax",@progbits
	.align	128
        .global         _Z20MatrixMulKernelTiledPfS_S_i
        .type           _Z20MatrixMulKernelTiledPfS_S_i,@function
        .size           _Z20MatrixMulKernelTiledPfS_S_i,(.L_x_8 - _Z20MatrixMulKernelTiledPfS_S_i)
        .other          _Z20MatrixMulKernelTiledPfS_S_i,@"STO_CUDA_ENTRY STV_DEFAULT"
_Z20MatrixMulKernelTiledPfS_S_i:
.text._Z20MatrixMulKernelTiledPfS_S_i:
[----:B------:R-:W-:Y:S01]  /*0000*/  LDC R1, c[0x0][0x37c] ;  /* 0x0000df00ff017b82 */ /* 0x000fe20000000800 */
[----:B------:R-:W0:Y:S01]  /*0010*/  LDCU UR4, c[0x0][0x398] ;  /* 0x00007300ff0477ac */ /* 0x000e220008000800 */
[----:B------:R-:W1:Y:S01]  /*0020*/  S2R R2, SR_TID.Y ;  /* 0x0000000000027919 */ /* 0x000e620000002200 */
[----:B------:R-:W-:Y:S01]  /*0030*/  HFMA2 R25, -RZ, RZ, 0, 0 ;  /* 0x00000000ff197431 */ /* 0x000fe200000001ff */
[----:B------:R-:W2:Y:S01]  /*0040*/  LDCU.64 UR8, c[0x0][0x358] ;  /* 0x00006b00ff0877ac */ /* 0x000ea20008000a00 */
[----:B------:R-:W1:Y:S01]  /*0050*/  S2R R5, SR_CTAID.Y ;  /* 0x0000000000057919 */ /* 0x000e620000002600 */
[----:B------:R-:W3:Y:S01]  /*0060*/  S2R R3, SR_TID.X ;  /* 0x0000000000037919 */ /* 0x000ee20000002100 */
[----:B------:R-:W3:Y:S01]  /*0070*/  S2R R10, SR_CTAID.X ;  /* 0x00000000000a7919 */ /* 0x000ee20000002500 */
[----:B0-----:R-:W-:-:S04]  /*0080*/  MOV R6, UR4 ;  /* 0x0000000400067c02 */ /* 0x001fc80008000f00 */
[----:B------:R-:W-:Y:S02]  /*0090*/  ISETP.GE.AND P0, PT, R6, 0x1, PT ;  /* 0x000000010600780c */ /* 0x000fe40003f06270 */
[----:B-1----:R-:W-:Y:S02]  /*00a0*/  LEA R5, R5, R2, 0x4 ;  /* 0x0000000205057211 */ /* 0x002fe400078e20ff */
[----:B---3--:R-:W-:-:S09]  /*00b0*/  LEA R4, R10, R3, 0x4 ;  /* 0x000000030a047211 */ /* 0x008fd200078e20ff */
[----:B--2---:R-:W-:Y:S05]  /*00c0*/  @!P0 BRA `(.L_x_0) ;  /* 0x0000000400348947 */ /* 0x004fea0003800000 */
[----:B------:R-:W0:Y:S01]  /*00d0*/  S2UR UR6, SR_CgaCtaId ;  /* 0x00000000000679c3 */ /* 0x000e220000008800 */
[----:B------:R-:W-:Y:S01]  /*00e0*/  UMOV UR4, 0x400 ;  /* 0x0000040000047882 */ /* 0x000fe20000000000 */
[----:B------:R-:W-:Y:S01]  /*00f0*/  IADD3 R8, PT, PT, R6, 0xf, RZ ;  /* 0x0000000f06087810 */ /* 0x000fe20007ffe0ff */
[----:B------:R-:W-:Y:S01]  /*0100*/  UIADD3 UR5, UPT, UPT, UR4, 0x400, URZ ;  /* 0x0000040004057890 */ /* 0x000fe2000fffe0ff */
[-CC-:B------:R-:W-:Y:S01]  /*0110*/  IMAD R7, R2, R6.reuse, R3.reuse ;  /* 0x0000000602077224 */ /* 0x180fe200078e0203 */
[----:B------:R-:W-:Y:S01]  /*0120*/  MOV R25, RZ ;  /* 0x000000ff00197202 */ /* 0x000fe20000000f00 */
[----:B------:R-:W-:Y:S01]  /*0130*/  IMAD R18, R5, R6, R3 ;  /* 0x0000000605127224 */ /* 0x000fe200078e0203 */
[----:B------:R-:W-:Y:S01]  /*0140*/  SHF.R.U32.HI R8, RZ, 0x4, R8 ;  /* 0x00000004ff087819 */ /* 0x000fe20000011608 */
[----:B------:R-:W1:Y:S01]  /*0150*/  LDC R0, c[0x0][0x398] ;  /* 0x0000e600ff007b82 */ /* 0x000e620000000800 */
[----:B------:R-:W-:Y:S02]  /*0160*/  IMAD R7, R10, 0x10, R7 ;  /* 0x000000100a077824 */ /* 0x000fe400078e0207 */
[----:B------:R-:W-:-:S05]  /*0170*/  IADD3 R19, PT, PT, -R8, RZ, RZ ;  /* 0x000000ff08137210 */ /* 0x000fca0007ffe1ff */
[----:B------:R-:W2:Y:S01]  /*0180*/  LDC.64 R22, c[0x0][0x380] ;  /* 0x0000e000ff167b82 */ /* 0x000ea20000000a00 */
[----:B0-----:R-:W-:Y:S02]  /*0190*/  ULEA UR5, UR6, UR5, 0x18 ;  /* 0x0000000506057291 */ /* 0x001fe4000f8ec0ff */
[----:B------:R-:W-:-:S04]  /*01a0*/  ULEA UR4, UR6, UR4, 0x18 ;  /* 0x0000000406047291 */ /* 0x000fc8000f8ec0ff */
[----:B------:R-:W-:Y:S02]  /*01b0*/  LEA R17, R3, UR5, 0x2 ;  /* 0x0000000503117c11 */ /* 0x000fe4000f8e10ff */
[----:B------:R-:W-:-:S03]  /*01c0*/  LEA R16, R2, UR4, 0x6 ;  /* 0x0000000402107c11 */ /* 0x000fc6000f8e30ff */
[----:B------:R-:W-:Y:S01]  /*01d0*/  IMAD R21, R2, 0x40, R17 ;  /* 0x0000004002157824 */ /* 0x000fe200078e0211 */
[----:B------:R-:W-:-:S07]  /*01e0*/  LEA R20, R3, R16, 0x2 ;  /* 0x0000001003147211 */ /* 0x000fce00078e10ff */
.L_x_1:
[----:B-1----:R-:W-:Y:S01]  /*01f0*/  MOV R6, R0 ;  /* 0x0000000000067202 */ /* 0x002fe20000000f00 */
[----:B------:R-:W-:Y:S01]  /*0200*/  HFMA2 R29, -RZ, RZ, 0, 0 ;  /* 0x00000000ff1d7431 */ /* 0x000fe200000001ff */
[----:B------:R-:W-:Y:S01]  /*0210*/  MOV R24, RZ ;  /* 0x000000ff00187202 */ /* 0x000fe20000000f00 */
[----:B--2---:R-:W-:Y:S01]  /*0220*/  IMAD.WIDE R8, R18, 0x4, R22 ;  /* 0x0000000412087825 */ /* 0x004fe200078e0216 */
[-C--:B------:R-:W-:Y:S02]  /*0230*/  ISETP.GE.U32.AND P0, PT, R4, R6.reuse, PT ;  /* 0x000000060400720c */ /* 0x080fe40003f06070 */
[-C--:B------:R-:W-:Y:S02]  /*0240*/  ISETP.GE.AND P1, PT, R3, R6.reuse, PT ;  /* 0x000000060300720c */ /* 0x080fe40003f26270 */
[-C--:B------:R-:W-:Y:S02]  /*0250*/  ISETP.GE.OR P0, PT, R2, R6.reuse, P0 ;  /* 0x000000060200720c */ /* 0x080fe40000706670 */
[----:B------:R-:W-:-:S11]  /*0260*/  ISETP.GE.U32.OR P1, PT, R5, R6, P1 ;  /* 0x000000060500720c */ /* 0x000fd60000f26470 */
[----:B------:R-:W0:Y:S02]  /*0270*/  @!P0 LDC.64 R10, c[0x0][0x388] ;  /* 0x0000e200ff0a8b82 */ /* 0x000e240000000a00 */
[----:B------:R-:W2:Y:S01]  /*0280*/  @!P1 LDG.E R29, desc[UR8][R8.64] ;  /* 0x00000008081d9981 */ /* 0x000ea2000c1e1900 */
[----:B0-----:R-:W-:-:S05]  /*0290*/  @!P0 IMAD.WIDE.U32 R10, R7, 0x4, R10 ;  /* 0x00000004070a8825 */ /* 0x001fca00078e000a */
[----:B------:R-:W3:Y:S01]  /*02a0*/  @!P0 LDG.E R24, desc[UR8][R10.64] ;  /* 0x000000080a188981 */ /* 0x000ee2000c1e1900 */
[----:B------:R-:W-:-:S05]  /*02b0*/  VIADD R19, R19, 0x1 ;  /* 0x0000000113137836 */ /* 0x000fca0000000000 */
[----:B------:R-:W-:Y:S02]  /*02c0*/  ISETP.NE.AND P0, PT, R19, RZ, PT ;  /* 0x000000ff1300720c */ /* 0x000fe40003f05270 */
[----:B------:R-:W-:Y:S02]  /*02d0*/  IADD3 R18, PT, PT, R18, 0x10, RZ ;  /* 0x0000001012127810 */ /* 0x000fe40007ffe0ff */
[----:B------:R-:W-:Y:S02]  /*02e0*/  IADD3 R3, PT, PT, R3, 0x10, RZ ;  /* 0x0000001003037810 */ /* 0x000fe40007ffe0ff */
[----:B------:R-:W-:Y:S02]  /*02f0*/  IADD3 R2, PT, PT, R2, 0x10, RZ ;  /* 0x0000001002027810 */ /* 0x000fe40007ffe0ff */
[----:B------:R-:W-:Y:S01]  /*0300*/  LEA R7, R6, R7, 0x4 ;  /* 0x0000000706077211 */ /* 0x000fe200078e20ff */
[----:B--2---:R-:W-:Y:S04]  /*0310*/  STS [R20], R29 ;  /* 0x0000001d14007388 */ /* 0x004fe80000000800 */
[----:B---3--:R-:W-:Y:S01]  /*0320*/  STS [R21], R24 ;  /* 0x0000001815007388 */ /* 0x008fe20000000800 */
[----:B------:R-:W-:Y:S06]  /*0330*/  BAR.SYNC.DEFER_BLOCKING 0x0 ;  /* 0x0000000000007b1d */ /* 0x000fec0000010000 */
[----:B------:R-:W-:Y:S04]  /*0340*/  LDS R26, [R17] ;  /* 0x00000000111a7984 */ /* 0x000fe80000000800 */
[----:B------:R-:W0:Y:S04]  /*0350*/  LDS.128 R12, [R16] ;  /* 0x00000000100c7984 */ /* 0x000e280000000c00 */
[----:B------:R-:W1:Y:S04]  /*0360*/  LDS R28, [R17+0x40] ;  /* 0x00004000111c7984 */ /* 0x000e680000000800 */
[----:B------:R-:W2:Y:S04]  /*0370*/  LDS R27, [R17+0x80] ;  /* 0x00008000111b7984 */ /* 0x000ea80000000800 */
[----:B------:R-:W-:Y:S04]  /*0380*/  LDS.128 R8, [R16+0x10] ;  /* 0x0000100010087984 */ /* 0x000fe80000000c00 */
[----:B------:R-:W-:Y:S01]  /*0390*/  LDS R24, [R17+0x140] ;  /* 0x0001400011187984 */ /* 0x000fe20000000800 */
[----:B0-----:R-:W-:-:S03]  /*03a0*/  FFMA R26, R12, R26, R25 ;  /* 0x0000001a0c1a7223 */ /* 0x001fc60000000019 */
[----:B------:R-:W0:Y:S01]  /*03b0*/  LDS R12, [R17+0xc0] ;  /* 0x0000c000110c7984 */ /* 0x000e220000000800 */
[----:B-1----:R-:W-:-:S03]  /*03c0*/  FFMA R26, R28, R13, R26 ;  /* 0x0000000d1c1a7223 */ /* 0x002fc6000000001a */
[----:B------:R-:W1:Y:S04]  /*03d0*/  LDS R13, [R17+0x100] ;  /* 0x00010000110d7984 */ /* 0x000e680000000800 */
[----:B------:R-:W3:Y:S01]  /*03e0*/  LDS R25, [R17+0x180] ;  /* 0x0001800011197984 */ /* 0x000ee20000000800 */
[----:B--2---:R-:W-:-:S04]  /*03f0*/  FFMA R27, R27, R14, R26 ;  /* 0x0000000e1b1b7223 */ /* 0x004fc8000000001a */
[----:B0-----:R-:W-:Y:S02]  /*0400*/  FFMA R15, R12, R15, R27 ;  /* 0x0000000f0c0f7223 */ /* 0x001fe4000000001b */
[----:B------:R-:W-:Y:S02]  /*0410*/  LDS R27, [R17+0x200] ;  /* 0x00020000111b7984 */ /* 0x000fe40000000800 */
[----:B-1----:R-:W-:Y:S02]  /*0420*/  FFMA R13, R8, R13, R15 ;  /* 0x0000000d080d7223 */ /* 0x002fe4000000000f */
[----:B------:R-:W0:Y:S02]  /*0430*/  LDS R8, [R17+0x1c0] ;  /* 0x0001c00011087984 */ /* 0x000e240000000800 */
[----:B------:R-:W-:Y:S02]  /*0440*/  FFMA R26, R24, R9, R13 ;  /* 0x00000009181a7223 */ /* 0x000fe4000000000d */
[----:B------:R-:W1:Y:S04]  /*0450*/  LDS.128 R12, [R16+0x20] ;  /* 0x00002000100c7984 */ /* 0x000e680000000c00 */
[----:B------:R-:W2:Y:S01]  /*0460*/  LDS R24, [R17+0x240] ;  /* 0x0002400011187984 */ /* 0x000ea20000000800 */
[----:B---3--:R-:W-:-:S03]  /*0470*/  FFMA R9, R25, R10, R26 ;  /* 0x0000000a19097223 */ /* 0x008fc6000000001a */
[----:B------:R-:W3:Y:S01]  /*0480*/  LDS R25, [R17+0x280] ;  /* 0x0002800011197984 */ /* 0x000ee20000000800 */
[----:B0-----:R-:W-:-:S04]  /*0490*/  FFMA R9, R8, R11, R9 ;  /* 0x0000000b08097223 */ /* 0x001fc80000000009 */
[----:B-1----:R-:W-:Y:S02]  /*04a0*/  FFMA R9, R12, R27, R9 ;  /* 0x0000001b0c097223 */ /* 0x002fe40000000009 */
[----:B------:R-:W0:Y:S02]  /*04b0*/  LDS R12, [R17+0x2c0] ;  /* 0x0002c000110c7984 */ /* 0x000e240000000800 */
[----:B--2---:R-:W-:Y:S02]  /*04c0*/  FFMA R24, R24, R13, R9 ;  /* 0x0000000d18187223 */ /* 0x004fe40000000009 */
[----:B------:R-:W-:Y:S04]  /*04d0*/  LDS R13, [R17+0x300] ;  /* 0x00030000110d7984 */ /* 0x000fe80000000800 */
[----:B------:R-:W1:Y:S01]  /*04e0*/  LDS.128 R8, [R16+0x30] ;  /* 0x0000300010087984 */ /* 0x000e620000000c00 */
[----:B---3--:R-:W-:-:S03]  /*04f0*/  FFMA R25, R25, R14, R24 ;  /* 0x0000000e19197223 */ /* 0x008fc60000000018 */
[----:B------:R-:W2:Y:S04]  /*0500*/  LDS R27, [R17+0x340] ;  /* 0x00034000111b7984 */ /* 0x000ea80000000800 */
[----:B------:R-:W3:Y:S04]  /*0510*/  LDS R24, [R17+0x380] ;  /* 0x0003800011187984 */ /* 0x000ee80000000800 */
[----:B------:R-:W4:Y:S01]  /*0520*/  LDS R14, [R17+0x3c0] ;  /* 0x0003c000110e7984 */ /* 0x000f220000000800 */
[----:B0-----:R-:W-:-:S04]  /*0530*/  FFMA R15, R12, R15, R25 ;  /* 0x0000000f0c0f7223 */ /* 0x001fc80000000019 */
[----:B-1----:R-:W-:-:S04]  /*0540*/  FFMA R8, R8, R13, R15 ;  /* 0x0000000d08087223 */ /* 0x002fc8000000000f */
[----:B--2---:R-:W-:-:S04]  /*0550*/  FFMA R9, R27, R9, R8 ;  /* 0x000000091b097223 */ /* 0x004fc80000000008 */
[----:B---3--:R-:W-:-:S04]  /*0560*/  FFMA R9, R24, R10, R9 ;  /* 0x0000000a18097223 */ /* 0x008fc80000000009 */
[----:B----4-:R-:W-:Y:S01]  /*0570*/  FFMA R25, R14, R11, R9 ;  /* 0x0000000b0e197223 */ /* 0x010fe20000000009 */
[----:B------:R-:W-:Y:S06]  /*0580*/  BAR.SYNC.DEFER_BLOCKING 0x0 ;  /* 0x0000000000007b1d */ /* 0x000fec0000010000 */
[----:B------:R-:W-:Y:S05]  /*0590*/  @P0 BRA `(.L_x_1) ;  /* 0xfffffffc00140947 */ /* 0x000fea000383ffff */
.L_x_0:
[----:B------:R-:W-:-:S04]  /*05a0*/  VIMNMX R3, PT, PT, R5, R4, !PT ;  /* 0x0000000405037248 */ /* 0x000fc80007fe0100 */
[----:B------:R-:W-:-:S13]  /*05b0*/  ISETP.GE.AND P0, PT, R3, R6, PT ;  /* 0x000000060300720c */ /* 0x000fda0003f06270 */
[----:B------:R-:W-:Y:S05]  /*05c0*/  @P0 EXIT ;  /* 0x000000000000094d */ /* 0x000fea0003800000 */
[----:B------:R-:W0:Y:S01]  /*05d0*/  LDC.64 R2, c[0x0][0x390] ;  /* 0x0000e400ff027b82 */ /* 0x000e220000000a00 */
[----:B------:R-:W-:-:S04]  /*05e0*/  IMAD R5, R5, R6, R4 ;  /* 0x0000000605057224 */ /* 0x000fc800078e0204 */
[----:B0-----:R-:W-:-:S05]  /*05f0*/  IMAD.WIDE.U32 R2, R5, 0x4, R2 ;  /* 0x0000000405027825 */ /* 0x001fca00078e0002 */
[----:B------:R-:W-:Y:S01]  /*0600*/  STG.E desc[UR8][R2.64], R25 ;  /* 0x0000001902007986 */ /* 0x000fe2000c101908 */
[----:B------:R-:W-:Y:S05]  /*0610*/  EXIT ;  /* 0x000000000000794d */ /* 0x000fea0003800000 */
.L_x_2:
[----:B------:R-:W-:-:S00]  /*0620*/  BRA `(.L_x_2) ;  /* 0xfffffffc00fc7947 */ /* 0x000fc0000383ffff */
[----:B------:R-:W-:-:S00]  /*0630*/  NOP ;  /* 0x0000000000007918 */ /* 0x000fc00000000000 */
        /* <DEDUP_REMOVED lines=12> */
.L_x_8:


//--------------------- .text._Z15MatrixMulKernelPfS_S_i --------------------------
	.section	.text._Z15MatrixMulKernelPfS_S_i,"ax",@progbits
	.align	128
        .global         _Z15MatrixMulKernelPfS_S_i
        .type           _Z15MatrixMulKernelPfS_S_i,@function
        .size           _Z15MatrixMulKernelPfS_S_i,(.L_x_9 - _Z15MatrixMulKernelPfS_S_i)
        .other          _Z15MatrixMulKernelPfS_S_i,@"STO_CUDA_ENTRY STV_DEFAULT"
_Z15MatrixMulKernelPfS_S_i:
.text._Z15MatrixMulKernelPfS_S_i:
[----:B------:R-:W-:Y:S01]  /*0000*/  LDC R1, c[0x0][0x37c] ;  /* 0x0000df00ff017b82 */ /* 0x000fe20000000800 */
[----:B------:R-:W0:Y:S07]  /*0010*/  S2R R3, SR_TID.X ;  /* 0x0000000000037919 */ /* 0x000e2e0000002100 */
[----:B------:R-:W0:Y:S01]  /*0020*/  LDC R0, c[0x0][0x360] ;  /* 0x0000d800ff007b82 */ /* 0x000e220000000800 */
[----:B------:R-:W1:Y:S01]  /*0030*/  LDCU UR20, c[0x0][0x398] ;  /* 0x00007300ff1477ac */ /* 0x000e620008000800 */
[----:B------:R-:W2:Y:S06]  /*0040*/  S2R R2, SR_TID.Y ;  /* 0x0000000000027919 */ /* 0x000eac0000002200 */
[----:B------:R-:W0:Y:S08]  /*0050*/  S2UR UR4, SR_CTAID.X ;  /* 0x00000000000479c3 */ /* 0x000e300000002500 */
[----:B------:R-:W2:Y:S08]  /*0060*/  S2UR UR5, SR_CTAID.Y ;  /* 0x00000000000579c3 */ /* 0x000eb00000002600 */
[----:B------:R-:W2:Y:S01]  /*0070*/  LDC R13, c[0x0][0x364] ;  /* 0x0000d900ff0d7b82 */ /* 0x000ea20000000800 */
[----:B0-----:R-:W-:-:S02]  /*0080*/  IMAD R0, R0, UR4, R3 ;  /* 0x0000000400007c24 */ /* 0x001fc4000f8e0203 */
[----:B--2---:R-:W-:-:S05]  /*0090*/  IMAD R13, R13, UR5, R2 ;  /* 0x000000050d0d7c24 */ /* 0x004fca000f8e0202 */
[----:B------:R-:W-:-:S04]  /*00a0*/  VIMNMX R2, PT, PT, R0, R13, !PT ;  /* 0x0000000d00027248 */ /* 0x000fc80007fe0100 */
[----:B-1----:R-:W-:-:S13]  /*00b0*/  ISETP.GE.AND P0, PT, R2, UR20, PT ;  /* 0x0000001402007c0c */ /* 0x002fda000bf06270 */
[----:B------:R-:W-:Y:S05]  /*00c0*/  @P0 EXIT ;  /* 0x000000000000094d */ /* 0x000fea0003800000 */
[----:B------:R-:W-:Y:S01]  /*00d0*/  UISETP.GE.U32.AND UP0, UPT, UR20, 0x8, UPT ;  /* 0x000000081400788c */ /* 0x000fe2000bf06070 */
[----:B------:R-:W-:Y:S02]  /*00e0*/  HFMA2 R12, -RZ, RZ, 0, 0 ;  /* 0x00000000ff0c7431 */ /* 0x000fe400000001ff */
[----:B------:R-:W-:Y:S01]  /*00f0*/  IMAD R13, R13, UR20, RZ ;  /* 0x000000140d0d7c24 */ /* 0x000fe2000f8e02ff */
[----:B------:R-:W-:Y:S01]  /*0100*/  UMOV UR4, URZ ;  /* 0x000000ff00047c82 */ /* 0x000fe20008000000 */
[----:B------:R-:W0:Y:S04]  /*0110*/  LDCU.64 UR18, c[0x0][0x358] ;  /* 0x00006b00ff1277ac */ /* 0x000e280008000a00 */
[----:B------:R-:W-:Y:S05]  /*0120*/  BRA.U !UP0, `(.L_x_3) ;  /* 0x0000000508047547 */ /* 0x000fea000b800000 */
[----:B------:R-:W1:Y:S01]  /*0130*/  LDCU.128 UR24, c[0x0][0x380] ;  /* 0x00007000ff1877ac */ /* 0x000e620008000c00 */
[----:B------:R-:W-:Y:S02]  /*0140*/  MOV R12, RZ ;  /* 0x000000ff000c7202 */ /* 0x000fe40000000f00 */
[----:B------:R-:W-:Y:S01]  /*0150*/  MOV R14, R0 ;  /* 0x00000000000e7202 */ /* 0x000fe20000000f00 */
[----:B------:R-:W-:-:S04]  /*0160*/  ULOP3.LUT UR4, UR20, 0x7ffffff8, URZ, 0xc0, !UPT ;  /* 0x7ffffff814047892 */ /* 0x000fc8000f8ec0ff */
[----:B------:R-:W-:Y:S01]  /*0170*/  UIADD3 UR5, UPT, UPT, -UR4, URZ, URZ ;  /* 0x000000ff04057290 */ /* 0x000fe2000fffe1ff */
[----:B-1----:R-:W-:Y:S01]  /*0180*/  MOV R2, UR24 ;  /* 0x0000001800027c02 */ /* 0x002fe20008000f00 */
[----:B------:R-:W-:Y:S01]  /*0190*/  UIMAD.WIDE UR6, UR20, 0x8, UR26 ;  /* 0x00000008140678a5 */ /* 0x000fe2000f8e021a */
[----:B------:R-:W-:Y:S01]  /*01a0*/  MOV R3, UR25 ;  /* 0x0000001900037c02 */ /* 0x000fe20008000f00 */
[----:B------:R-:W-:Y:S02]  /*01b0*/  UIMAD.WIDE UR8, UR20, 0xc, UR26 ;  /* 0x0000000c140878a5 */ /* 0x000fe4000f8e021a */
[----:B------:R-:W-:Y:S01]  /*01c0*/  UIMAD.WIDE UR10, UR20, 0x10, UR26 ;  /* 0x00000010140a78a5 */ /* 0x000fe2000f8e021a */
[----:B------:R-:W-:Y:S01]  /*01d0*/  IMAD.WIDE.U32 R2, R13, 0x4, R2 ;  /* 0x000000040d027825 */ /* 0x000fe200078e0002 */
[----:B------:R-:W-:Y:S02]  /*01e0*/  UIMAD.WIDE UR12, UR20, 0x14, UR26 ;  /* 0x00000014140c78a5 */ /* 0x000fe4000f8e021a */
[----:B------:R-:W-:Y:S01]  /*01f0*/  UIMAD.WIDE UR14, UR20, 0x18, UR26 ;  /* 0x00000018140e78a5 */ /* 0x000fe2000f8e021a */
[----:B------:R-:W-:Y:S01]  /*0200*/  IADD3 R2, P0, PT, R2, 0x10, RZ ;  /* 0x0000001002027810 */ /* 0x000fe20007f1e0ff */
[----:B------:R-:W-:-:S03]  /*0210*/  UIMAD.WIDE UR16, UR20, 0x1c, UR26 ;  /* 0x0000001c141078a5 */ /* 0x000fc6000f8e021a */
[----:B------:R-:W-:-:S09]  /*0220*/  IADD3.X R3, PT, PT, RZ, R3, RZ, P0, !PT ;  /* 0x00000003ff037210 */ /* 0x000fd200007fe4ff */
.L_x_4:
[----:B------:R-:W-:Y:S01]  /*0230*/  UIMAD.WIDE UR22, UR20, 0x4, UR26 ;  /* 0x00000004141678a5 */ /* 0x000fe2000f8e021a */
[----:B------:R-:W-:Y:S02]  /*0240*/  IMAD.MOV.U32 R23, RZ, RZ, 0x4 ;  /* 0x00000004ff177424 */ /* 0x000fe400078e00ff */
[----:B------:R-:W-:Y:S01]  /*0250*/  HFMA2 R11, -RZ, RZ, 0, 2.384185791015625e-07 ;  /* 0x00000004ff0b7431 */ /* 0x000fe200000001ff */
[----:B------:R-:W-:Y:S01]  /*0260*/  MOV R25, 0x4 ;  /* 0x0000000400197802 */ /* 0x000fe20000000f00 */
[----:B0-----:R-:W2:Y:S01]  /*0270*/  LDG.E R21, desc[UR18][R2.64+-0x10] ;  /* 0xfffff01202157981 */ /* 0x001ea2000c1e1900 */
[C---:B------:R-:W-:Y:S01]  /*0280*/  IMAD.WIDE R22, R14.reuse, R23, UR26 ;  /* 0x0000001a0e167e25 */ /* 0x040fe2000f8e0217 */
[----:B------:R-:W-:Y:S02]  /*0290*/  MOV R8, UR22 ;  /* 0x0000001600087c02 */ /* 0x000fe40008000f00 */
[----:B------:R-:W-:Y:S01]  /*02a0*/  MOV R9, UR23 ;  /* 0x0000001700097c02 */ /* 0x000fe20008000f00 */
[----:B------:R-:W3:Y:S02]  /*02b0*/  LDG.E R19, desc[UR18][R2.64+-0xc] ;  /* 0xfffff41202137981 */ /* 0x000ee4000c1e1900 */
[----:B------:R-:W-:-:S02]  /*02c0*/  IMAD.WIDE R8, R14, 0x4, R8 ;  /* 0x000000040e087825 */ /* 0x000fc400078e0208 */
[----:B------:R-:W2:Y:S01]  /*02d0*/  LDG.E R22, desc[UR18][R22.64] ;  /* 0x0000001216167981 */ /* 0x000ea2000c1e1900 */
[----:B------:R-:W-:Y:S01]  /*02e0*/  MOV R5, 0x4 ;  /* 0x0000000400057802 */ /* 0x000fe20000000f00 */
[C---:B------:R-:W-:Y:S02]  /*02f0*/  IMAD.WIDE R24, R14.reuse, R25, UR6 ;  /* 0x000000060e187e25 */ /* 0x040fe4000f8e0219 */
[----:B------:R0:W3:Y:S02]  /*0300*/  LDG.E R20, desc[UR18][R8.64] ;  /* 0x0000001208147981 */ /* 0x0000e4000c1e1900 */
[----:B------:R-:W-:Y:S02]  /*0310*/  IMAD.WIDE R10, R14, R11, UR8 ;  /* 0x000000080e0a7e25 */ /* 0x000fe4000f8e020b */
[----:B------:R-:W4:Y:S04]  /*0320*/  LDG.E R18, desc[UR18][R24.64] ;  /* 0x0000001218127981 */ /* 0x000f28000c1e1900 */
[----:B------:R-:W4:Y:S01]  /*0330*/  LDG.E R17, desc[UR18][R2.64+-0x8] ;  /* 0xfffff81202117981 */ /* 0x000f22000c1e1900 */
[----:B0-----:R-:W-:-:S02]  /*0340*/  HFMA2 R9, -RZ, RZ, 0, 2.384185791015625e-07 ;  /* 0x00000004ff097431 */ /* 0x001fc400000001ff */
[----:B------:R-:W-:Y:S01]  /*0350*/  IMAD.MOV.U32 R7, RZ, RZ, 0x4 ;  /* 0x00000004ff077424 */ /* 0x000fe200078e00ff */
[----:B------:R0:W5:Y:S01]  /*0360*/  LDG.E R16, desc[UR18][R10.64] ;  /* 0x000000120a107981 */ /* 0x000162000c1e1900 */
[----:B------:R-:W-:-:S03]  /*0370*/  IMAD.WIDE R4, R14, R5, UR10 ;  /* 0x0000000a0e047e25 */ /* 0x000fc6000f8e0205 */
[----:B------:R-:W5:Y:S01]  /*0380*/  LDG.E R15, desc[UR18][R2.64+-0x4] ;  /* 0xfffffc12020f7981 */ /* 0x000f62000c1e1900 */
[C---:B------:R-:W-:Y:S01]  /*0390*/  IMAD.WIDE R6, R14.reuse, R7, UR12 ;  /* 0x0000000c0e067e25 */ /* 0x040fe2000f8e0207 */
[----:B------:R-:W-:Y:S02]  /*03a0*/  MOV R27, 0x4 ;  /* 0x00000004001b7802 */ /* 0x000fe40000000f00 */
[----:B------:R1:W5:Y:S01]  /*03b0*/  LDG.E R4, desc[UR18][R4.64] ;  /* 0x0000001204047981 */ /* 0x000362000c1e1900 */
[----:B------:R-:W-:-:S03]  /*03c0*/  IMAD.WIDE R8, R14, R9, UR14 ;  /* 0x0000000e0e087e25 */ /* 0x000fc6000f8e0209 */
[----:B------:R-:W5:Y:S01]  /*03d0*/  LDG.E R23, desc[UR18][R2.64] ;  /* 0x0000001202177981 */ /* 0x000f62000c1e1900 */
[----:B0-----:R-:W-:-:S03]  /*03e0*/  IMAD.WIDE R10, R14, R27, UR16 ;  /* 0x000000100e0a7e25 */ /* 0x001fc6000f8e021b */
[----:B------:R-:W5:Y:S04]  /*03f0*/  LDG.E R7, desc[UR18][R6.64] ;  /* 0x0000001206077981 */ /* 0x000f68000c1e1900 */
[----:B------:R-:W5:Y:S04]  /*0400*/  LDG.E R24, desc[UR18][R2.64+0x4] ;  /* 0x0000041202187981 */ /* 0x000f68000c1e1900 */
[----:B------:R-:W5:Y:S04]  /*0410*/  LDG.E R8, desc[UR18][R8.64] ;  /* 0x0000001208087981 */ /* 0x000f68000c1e1900 */
[----:B------:R-:W5:Y:S04]  /*0420*/  LDG.E R25, desc[UR18][R2.64+0x8] ;  /* 0x0000081202197981 */ /* 0x000f68000c1e1900 */
[----:B------:R-:W5:Y:S04]  /*0430*/  LDG.E R10, desc[UR18][R10.64] ;  /* 0x000000120a0a7981 */ /* 0x000f68000c1e1900 */
[----:B------:R0:W5:Y:S01]  /*0440*/  LDG.E R27, desc[UR18][R2.64+0xc] ;  /* 0x00000c12021b7981 */ /* 0x000162000c1e1900 */
[----:B------:R-:W-:-:S04]  /*0450*/  UIADD3 UR5, UPT, UPT, UR5, 0x8, URZ ;  /* 0x0000000805057890 */ /* 0x000fc8000fffe0ff */
[----:B------:R-:W-:Y:S01]  /*0460*/  UISETP.NE.AND UP0, UPT, UR5, URZ, UPT ;  /* 0x000000ff0500728c */ /* 0x000fe2000bf05270 */
[----:B-1----:R-:W-:Y:S02]  /*0470*/  MOV R5, UR20 ;  /* 0x0000001400057c02 */ /* 0x002fe40008000f00 */
[----:B0-----:R-:W-:Y:S02]  /*0480*/  IADD3 R2, P0, PT, R2, 0x20, RZ ;  /* 0x0000002002027810 */ /* 0x001fe40007f1e0ff */
[----:B------:R-:W-:Y:S02]  /*0490*/  LEA R14, R5, R14, 0x3 ;  /* 0x0000000e050e7211 */ /* 0x000fe400078e18ff */
[----:B------:R-:W-:Y:S01]  /*04a0*/  IADD3.X R3, PT, PT, RZ, R3, RZ, P0, !PT ;  /* 0x00000003ff037210 */ /* 0x000fe200007fe4ff */
[----:B--2---:R-:W-:-:S04]  /*04b0*/  FFMA R22, R21, R22, R12 ;  /* 0x0000001615167223 */ /* 0x004fc8000000000c */
[----:B---3--:R-:W-:-:S04]  /*04c0*/  FFMA R20, R19, R20, R22 ;  /* 0x0000001413147223 */ /* 0x008fc80000000016 */
[----:B----4-:R-:W-:-:S04]  /*04d0*/  FFMA R18, R17, R18, R20 ;  /* 0x0000001211127223 */ /* 0x010fc80000000014 */
[----:B-----5:R-:W-:-:S04]  /*04e0*/  FFMA R16, R15, R16, R18 ;  /* 0x000000100f107223 */ /* 0x020fc80000000012 */
[----:B------:R-:W-:-:S04]  /*04f0*/  FFMA R23, R23, R4, R16 ;  /* 0x0000000417177223 */ /* 0x000fc80000000010 */
[----:B------:R-:W-:-:S04]  /*0500*/  FFMA R24, R24, R7, R23 ;  /* 0x0000000718187223 */ /* 0x000fc80000000017 */
[----:B------:R-:W-:-:S04]  /*0510*/  FFMA R8, R25, R8, R24 ;  /* 0x0000000819087223 */ /* 0x000fc80000000018 */
[----:B------:R-:W-:Y:S01]  /*0520*/  FFMA R12, R27, R10, R8 ;  /* 0x0000000a1b0c7223 */ /* 0x000fe20000000008 */
[----:B------:R-:W-:Y:S06]  /*0530*/  BRA.U UP0, `(.L_x_4) ;  /* 0xfffffffd003c7547 */ /* 0x000fec000b83ffff */
.L_x_3:
[----:B------:R-:W-:-:S04]  /*0540*/  ULOP3.LUT UR6, UR20, 0x7, URZ, 0xc0, !UPT ;  /* 0x0000000714067892 */ /* 0x000fc8000f8ec0ff */
[----:B------:R-:W-:-:S09]  /*0550*/  UISETP.NE.AND UP0, UPT, UR6, URZ, UPT ;  /* 0x000000ff0600728c */ /* 0x000fd2000bf05270 */
[----:B------:R-:W-:Y:S05]  /*0560*/  BRA.U !UP0, `(.L_x_5) ;  /* 0x0000000508387547 */ /* 0x000fea000b800000 */
[----:B------:R-:W-:Y:S02]  /*0570*/  UISETP.GE.U32.AND UP0, UPT, UR6, 0x4, UPT ;  /* 0x000000040600788c */ /* 0x000fe4000bf06070 */
[----:B------:R-:W-:-:S04]  /*0580*/  ULOP3.LUT UR5, UR20, 0x3, URZ, 0xc0, !UPT ;  /* 0x0000000314057892 */ /* 0x000fc8000f8ec0ff */
[----:B------:R-:W-:-:S03]  /*0590*/  UISETP.NE.AND UP1, UPT, UR5, URZ, UPT ;  /* 0x000000ff0500728c */ /* 0x000fc6000bf25270 */
[----:B------:R-:W-:Y:S08]  /*05a0*/  BRA.U !UP0, `(.L_x_6) ;  /* 0x00000001087c7547 */ /* 0x000ff0000b800000 */
[----:B------:R-:W1:Y:S01]  /*05b0*/  LDC.64 R6, c[0x0][0x388] ;  /* 0x0000e200ff067b82 */ /* 0x000e620000000a00 */
[----:B------:R-:W2:Y:S01]  /*05c0*/  LDCU.64 UR6, c[0x0][0x380] ;  /* 0x00007000ff0677ac */ /* 0x000ea20008000a00 */
[----:B------:R-:W-:Y:S01]  /*05d0*/  IMAD.U32 R9, RZ, RZ, UR4 ;  /* 0x00000004ff097e24 */ /* 0x000fe2000f8e00ff */
[C---:B------:R-:W-:Y:S02]  /*05e0*/  IADD3 R3, PT, PT, R13.reuse, UR4, RZ ;  /* 0x000000040d037c10 */ /* 0x040fe4000fffe0ff */
[----:B------:R-:W-:Y:S01]  /*05f0*/  IADD3 R10, P0, PT, R13, UR4, RZ ;  /* 0x000000040d0a7c10 */ /* 0x000fe2000ff1e0ff */
[----:B------:R-:W-:Y:S01]  /*0600*/  IMAD R9, R9, UR20, R0 ;  /* 0x0000001409097c24 */ /* 0x000fe2000f8e0200 */
[----:B------:R-:W-:Y:S01]  /*0610*/  MOV R11, UR20 ;  /* 0x00000014000b7c02 */ /* 0x000fe20008000f00 */
[----:B------:R-:W3:Y:S01]  /*0620*/  LDC.64 R4, c[0x0][0x380] ;  /* 0x0000e000ff047b82 */ /* 0x000ee20000000a00 */
[----:B------:R-:W-:Y:S01]  /*0630*/  MOV R15, UR20 ;  /* 0x00000014000f7c02 */ /* 0x000fe20008000f00 */
[----:B-1----:R-:W-:Y:S01]  /*0640*/  IMAD.WIDE R6, R9, 0x4, R6 ;  /* 0x0000000409067825 */ /* 0x002fe200078e0206 */
[----:B------:R-:W-:-:S05]  /*0650*/  MOV R9, UR20 ;  /* 0x0000001400097c02 */ /* 0x000fca0008000f00 */
[----:B------:R-:W-:Y:S02]  /*0660*/  IMAD.WIDE R8, R9, 0x4, R6 ;  /* 0x0000000409087825 */ /* 0x000fe400078e0206 */
[----:B0-----:R-:W4:Y:S02]  /*0670*/  LDG.E R6, desc[UR18][R6.64] ;  /* 0x0000001206067981 */ /* 0x001f24000c1e1900 */
[----:B---3--:R-:W-:Y:S01]  /*0680*/  IMAD.WIDE.U32 R4, R3, 0x4, R4 ;  /* 0x0000000403047825 */ /* 0x008fe200078e0004 */
[----:B------:R-:W-:Y:S01]  /*0690*/  IADD3.X R3, PT, PT, RZ, RZ, RZ, P0, !PT ;  /* 0x000000ffff037210 */ /* 0x000fe200007fe4ff */
[----:B------:R-:W3:Y:S01]  /*06a0*/  LDG.E R17, desc[UR18][R8.64] ;  /* 0x0000001208117981 */ /* 0x000ee2000c1e1900 */
[----:B--2---:R-:W-:-:S03]  /*06b0*/  LEA R2, P0, R10, UR6, 0x2 ;  /* 0x000000060a027c11 */ /* 0x004fc6000f8010ff */
[----:B------:R-:W4:Y:S01]  /*06c0*/  LDG.E R5, desc[UR18][R4.64] ;  /* 0x0000001204057981 */ /* 0x000f22000c1e1900 */
[----:B------:R-:W-:Y:S01]  /*06d0*/  LEA.HI.X R3, R10, UR7, R3, 0x2, P0 ;  /* 0x000000070a037c11 */ /* 0x000fe200080f1403 */
[----:B------:R-:W-:-:S04]  /*06e0*/  IMAD.WIDE R10, R11, 0x4, R8 ;  /* 0x000000040b0a7825 */ /* 0x000fc800078e0208 */
[----:B------:R-:W3:Y:S01]  /*06f0*/  LDG.E R16, desc[UR18][R2.64+0x4] ;  /* 0x0000041202107981 */ /* 0x000ee2000c1e1900 */
[----:B------:R-:W-:-:S03]  /*0700*/  IMAD.WIDE R14, R15, 0x4, R10 ;  /* 0x000000040f0e7825 */ /* 0x000fc600078e020a */
[----:B------:R-:W2:Y:S04]  /*0710*/  LDG.E R19, desc[UR18][R10.64] ;  /* 0x000000120a137981 */ /* 0x000ea8000c1e1900 */
[----:B------:R-:W2:Y:S04]  /*0720*/  LDG.E R18, desc[UR18][R2.64+0x8] ;  /* 0x0000081202127981 */ /* 0x000ea8000c1e1900 */
[----:B------:R-:W5:Y:S04]  /*0730*/  LDG.E R20, desc[UR18][R2.64+0xc] ;  /* 0x00000c1202147981 */ /* 0x000f68000c1e1900 */
[----:B------:R-:W5:Y:S01]  /*0740*/  LDG.E R14, desc[UR18][R14.64] ;  /* 0x000000120e0e7981 */ /* 0x000f62000c1e1900 */
[----:B------:R-:W-:Y:S01]  /*0750*/  UIADD3 UR4, UPT, UPT, UR4, 0x4, URZ ;  /* 0x0000000404047890 */ /* 0x000fe2000fffe0ff */
[----:B----4-:R-:W-:-:S04]  /*0760*/  FFMA R5, R5, R6, R12 ;  /* 0x0000000605057223 */ /* 0x010fc8000000000c */
[----:B---3--:R-:W-:-:S04]  /*0770*/  FFMA R5, R16, R17, R5 ;  /* 0x0000001110057223 */ /* 0x008fc80000000005 */
[----:B--2---:R-:W-:-:S04]  /*0780*/  FFMA R5, R18, R19, R5 ;  /* 0x0000001312057223 */ /* 0x004fc80000000005 */
[----:B-----5:R-:W-:-:S07]  /*0790*/  FFMA R12, R20, R14, R5 ;  /* 0x0000000e140c7223 */ /* 0x020fce0000000005 */
.L_x_6:
[----:B------:R-:W-:Y:S05]  /*07a0*/  BRA.U !UP1, `(.L_x_5) ;  /* 0x0000000109a87547 */ /* 0x000fea000b800000 */
[----:B------:R-:W-:Y:S01]  /*07b0*/  UISETP.NE.AND UP0, UPT, UR5, 0x1, UPT ;  /* 0x000000010500788c */ /* 0x000fe2000bf05270 */
[----:B------:R-:W-:Y:S01]  /*07c0*/  MOV R7, UR4 ;  /* 0x0000000400077c02 */ /* 0x000fe20008000f00 */
[----:B------:R-:W-:Y:S02]  /*07d0*/  ULOP3.LUT UR5, UR20, 0x1, URZ, 0xc0, !UPT ;  /* 0x0000000114057892 */ /* 0x000fe4000f8ec0ff */
[----:B------:R-:W-:Y:S02]  /*07e0*/  MOV R15, UR20 ;  /* 0x00000014000f7c02 */ /* 0x000fe40008000f00 */
[----:B------:R-:W-:Y:S01]  /*07f0*/  UISETP.NE.U32.AND UP1, UPT, UR5, 0x1, UPT ;  /* 0x000000010500788c */ /* 0x000fe2000bf25070 */
[----:B------:R-:W-:-:S04]  /*0800*/  PLOP3.LUT P1, PT, PT, PT, UP0, 0x80, 0x8 ;  /* 0x000000000008781c */ /* 0x000fc80003f2f008 */
[----:B------:R-:W1:Y:S01]  /*0810*/  @UP0 LDCU.128 UR8, c[0x0][0x380] ;  /* 0x00007000ff0807ac */ /* 0x000e620008000c00 */
[----:B------:R-:W-:Y:S01]  /*0820*/  PLOP3.LUT P0, PT, PT, PT, UP1, 0x80, 0x8 ;  /* 0x000000000008781c */ /* 0x000fe20003f0f018 */
[----:B------:R-:W2:Y:S04]  /*0830*/  @UP0 LDCU.64 UR6, c[0x0][0x380] ;  /* 0x00007000ff0607ac */ /* 0x000ea80008000a00 */
[----:B------:R-:W3:Y:S03]  /*0840*/  @!UP1 LDCU.128 UR12, c[0x0][0x380] ;  /* 0x00007000ff0c97ac */ /* 0x000ee60008000c00 */
[C---:B------:R-:W-:Y:S02]  /*0850*/  @P1 IADD3 R3, PT, PT, R13.reuse, UR4, RZ ;  /* 0x000000040d031c10 */ /* 0x040fe4000fffe0ff */
[----:B------:R-:W-:Y:S01]  /*0860*/  @P1 IADD3 R6, P2, PT, R13, UR4, RZ ;  /* 0x000000040d061c10 */ /* 0x000fe2000ff5e0ff */
[----:B------:R-:W-:Y:S01]  /*0870*/  @UP0 UIADD3 UR4, UPT, UPT, UR4, 0x2, URZ ;  /* 0x0000000204040890 */ /* 0x000fe2000fffe0ff */
[----:B-1----:R-:W-:Y:S01]  /*0880*/  MOV R11, UR9 ;  /* 0x00000009000b7c02 */ /* 0x002fe20008000f00 */
[----:B------:R-:W-:Y:S01]  /*0890*/  IMAD.U32 R10, RZ, RZ, UR8 ;  /* 0x00000008ff0a7e24 */ /* 0x000fe2000f8e00ff */
[----:B------:R-:W-:-:S02]  /*08a0*/  MOV R4, UR10 ;  /* 0x0000000a00047c02 */ /* 0x000fc40008000f00 */
[----:B------:R-:W-:Y:S01]  /*08b0*/  MOV R5, UR11 ;  /* 0x0000000b00057c02 */ /* 0x000fe20008000f00 */
[----:B------:R-:W-:-:S04]  /*08c0*/  @P1 IMAD.WIDE.U32 R10, R3, 0x4, R10 ;  /* 0x00000004030a1825 */ /* 0x000fc800078e000a */
[----:B------:R-:W-:Y:S01]  /*08d0*/  @P1 IMAD R3, R7, UR20, R0 ;  /* 0x0000001407031c24 */ /* 0x000fe2000f8e0200 */
[----:B------:R-:W-:Y:S01]  /*08e0*/  @P1 IADD3.X R7, PT, PT, RZ, RZ, RZ, P2, !PT ;  /* 0x000000ffff071210 */ /* 0x000fe200017fe4ff */
[----:B------:R-:W-:Y:S01]  /*08f0*/  IMAD.U32 R19, RZ, RZ, UR4 ;  /* 0x00000004ff137e24 */ /* 0x000fe2000f8e00ff */
[C---:B--2---:R-:W-:Y:S01]  /*0900*/  @P1 LEA R2, P2, R6.reuse, UR6, 0x2 ;  /* 0x0000000606021c11 */ /* 0x044fe2000f8410ff */
[----:B------:R-:W-:Y:S01]  /*0910*/  @P1 IMAD.WIDE R4, R3, 0x4, R4 ;  /* 0x0000000403041825 */ /* 0x000fe200078e0204 */
[----:B------:R-:W-:Y:S01]  /*0920*/  @!P0 IADD3 R17, PT, PT, R13, UR4, RZ ;  /* 0x000000040d118c10 */ /* 0x000fe2000fffe0ff */
[----:B0-----:R-:W2:Y:S01]  /*0930*/  @P1 LDG.E R11, desc[UR18][R10.64] ;  /* 0x000000120a0b1981 */ /* 0x001ea2000c1e1900 */
[----:B------:R-:W-:Y:S01]  /*0940*/  @P1 LEA.HI.X R3, R6, UR7, R7, 0x2, P2 ;  /* 0x0000000706031c11 */ /* 0x000fe200090f1407 */
[----:B------:R-:W-:Y:S01]  /*0950*/  @!P0 IMAD R19, R19, UR20, R0 ;  /* 0x0000001413138c24 */ /* 0x000fe2000f8e0200 */
[----:B---3--:R-:W-:Y:S01]  /*0960*/  MOV R6, UR12 ;  /* 0x0000000c00067c02 */ /* 0x008fe20008000f00 */
[----:B------:R-:W-:Y:S01]  /*0970*/  @P1 IMAD.WIDE R14, R15, 0x4, R4 ;  /* 0x000000040f0e1825 */ /* 0x000fe200078e0204 */
[----:B------:R-:W-:Y:S01]  /*0980*/  MOV R7, UR13 ;  /* 0x0000000d00077c02 */ /* 0x000fe20008000f00 */
[----:B------:R-:W2:Y:S01]  /*0990*/  @P1 LDG.E R4, desc[UR18][R4.64] ;  /* 0x0000001204041981 */ /* 0x000ea2000c1e1900 */
[----:B------:R-:W-:-:S02]  /*09a0*/  MOV R8, UR14 ;  /* 0x0000000e00087c02 */ /* 0x000fc40008000f00 */
[----:B------:R-:W-:Y:S01]  /*09b0*/  MOV R9, UR15 ;  /* 0x0000000f00097c02 */ /* 0x000fe20008000f00 */
[----:B------:R-:W-:Y:S01]  /*09c0*/  @!P0 IMAD.WIDE.U32 R6, R17, 0x4, R6 ;  /* 0x0000000411068825 */ /* 0x000fe200078e0006 */
[----:B------:R-:W3:Y:S03]  /*09d0*/  @P1 LDG.E R14, desc[UR18][R14.64] ;  /* 0x000000120e0e1981 */ /* 0x000ee6000c1e1900 */
[----:B------:R-:W-:Y:S01]  /*09e0*/  @!P0 IMAD.WIDE R8, R19, 0x4, R8 ;  /* 0x0000000413088825 */ /* 0x000fe200078e0208 */
[----:B------:R-:W3:Y:S04]  /*09f0*/  @P1 LDG.E R2, desc[UR18][R2.64+0x4] ;  /* 0x0000041202021981 */ /* 0x000ee8000c1e1900 */
[----:B------:R-:W4:Y:S04]  /*0a00*/  @!P0 LDG.E R7, desc[UR18][R6.64] ;  /* 0x0000001206078981 */ /* 0x000f28000c1e1900 */
[----:B------:R-:W4:Y:S01]  /*0a10*/  @!P0 LDG.E R8, desc[UR18][R8.64] ;  /* 0x0000001208088981 */ /* 0x000f22000c1e1900 */
[----:B--2---:R-:W-:-:S04]  /*0a20*/  @P1 FFMA R11, R11, R4, R12 ;  /* 0x000000040b0b1223 */ /* 0x004fc8000000000c */
[----:B---3--:R-:W-:-:S04]  /*0a30*/  @P1 FFMA R12, R2, R14, R11 ;  /* 0x0000000e020c1223 */ /* 0x008fc8000000000b */
[----:B----4-:R-:W-:-:S07]  /*0a40*/  @!P0 FFMA R12, R7, R8, R12 ;  /* 0x00000008070c8223 */ /* 0x010fce000000000c */
.L_x_5:
[----:B------:R-:W1:Y:S01]  /*0a50*/  LDC.64 R2, c[0x0][0x390] ;  /* 0x0000e400ff027b82 */ /* 0x000e620000000a00 */
[----:B------:R-:W-:-:S05]  /*0a60*/  IADD3 R13, PT, PT, R0, R13, RZ ;  /* 0x0000000d000d7210 */ /* 0x000fca0007ffe0ff */
[----:B-1----:R-:W-:-:S05]  /*0a70*/  IMAD.WIDE R2, R13, 0x4, R2 ;  /* 0x000000040d027825 */ /* 0x002fca00078e0202 */
[----:B0-----:R-:W-:Y:S01]  /*0a80*/  STG.E desc[UR18][R2.64], R12 ;  /* 0x0000000c02007986 */ /* 0x001fe2000c101912 */
[----:B------:R-:W-:Y:S05]  /*0a90*/  EXIT ;  /* 0x000000000000794d */ /* 0x000fea0003800000 */
.L_x_7:
        /* <DEDUP_REMOVED lines=14> */
.L_x_9:


//--------------------- .nv.shared._Z20MatrixMulKernelTiledPfS_S_i --------------------------
	.section	.nv.shared._Z20MatrixMulKernelTiledPfS_S_i,"aw",@nobits
	.sectionflags	@""
	.align	4
.nv.shared._Z20MatrixMulKernelTiledPfS_S_i:
	.zero		3072


//--------------------- .nv.shared.reserved.0     --------------------------
	.section	.nv.shared.reserved.0,"aw",@nobits
	.weak		__nv_reservedSMEM_offset_0_alias
	.size		__nv_reservedSMEM_offset_0_alias, 0, 64
	.other		__nv_reservedSMEM_offset_0_alias,@"STO_CUDA_RESERVED_SHARED STV_DEFAULT"
__nv_reservedSMEM_offset_0_alias:
	.zero		0
	.zero		64


//--------------------- .nv.constant0._Z20MatrixMulKernelTiledPfS_S_i --------------------------
	.section	.nv.constant0._Z20MatrixMulKernelTiledPfS_S_i,"a",@progbits
	.sectionflags	@""
	.align	4
.nv.constant0._Z20MatrixMulKernelTiledPfS_S_i:
	.zero		924


//--------------------- .nv.constant0._Z15MatrixMulKernelPfS_S_i --------------------------
	.section	.nv.constant0._Z15MatrixMulKernelPfS_S_i,"a",@progbits
	.sectionflags	@""
	.align	4
.nv.constant0._Z15MatrixMulKernelPfS_S_i:
	.zero		924


//--------------------- SYMBOLS --------------------------

	.type		.nv.reservedSmem.offset0,@object
	.size		.nv.reservedSmem.offset0,0x4
	.type		.nv.reservedSmem.cap,@object
	.size		.nv.reservedSmem.cap,0x4
